//
// Generated by NVIDIA NVVM Compiler
//
// Compiler Build ID: CL-36424714
// Cuda compilation tools, release 13.0, V13.0.88
// Based on NVVM 20.0.0
//

.version 9.0
.target sm_100
.address_size 64

	// .globl	_Z6whoamiv
.extern .func  (.param .b32 func_retval0) vprintf
(
	.param .b64 vprintf_param_0,
	.param .b64 vprintf_param_1
)
;
.global .align 1 .b8 $str[55] = {37, 48, 52, 100, 32, 124, 32, 66, 108, 111, 99, 107, 40, 37, 100, 32, 37, 100, 32, 37, 100, 41, 32, 61, 32, 37, 51, 100, 32, 124, 32, 84, 104, 114, 101, 97, 100, 40, 37, 100, 32, 37, 100, 32, 37, 100, 41, 32, 61, 32, 37, 51, 100, 10};

.visible .entry _Z6whoamiv()
{
	.local .align 8 .b8 	__local_depot0[40];
	.reg .b64 	%SP;
	.reg .b64 	%SPL;
	.reg .b32 	%r<21>;
	.reg .b64 	%rd<5>;

	mov.u64 	%SPL, __local_depot0;
	cvta.local.u64 	%SP, %SPL;
	add.u64 	%rd1, %SP, 0;
	add.u64 	%rd2, %SPL, 0;
	mov.u32 	%r1, %ctaid.x;
	mov.u32 	%r2, %nctaid.x;
	mov.u32 	%r3, %nctaid.y;
	mov.u32 	%r4, %ctaid.z;
	mov.u32 	%r5, %ctaid.y;
	mad.lo.s32 	%r6, %r4, %r3, %r5;
	mad.lo.s32 	%r7, %r6, %r2, %r1;
	mov.u32 	%r8, %ntid.x;
	mov.u32 	%r9, %ntid.y;
	mov.u32 	%r10, %ntid.z;
	mul.lo.s32 	%r11, %r9, %r8;
	mul.lo.s32 	%r12, %r11, %r10;
	mov.u32 	%r13, %tid.x;
	mov.u32 	%r14, %tid.z;
	mov.u32 	%r15, %tid.y;
	mad.lo.s32 	%r16, %r14, %r9, %r15;
	mad.lo.s32 	%r17, %r16, %r8, %r13;
	mad.lo.s32 	%r18, %r12, %r7, %r17;
	st.local.v2.u32 	[%rd2], {%r18, %r1};
	st.local.v2.u32 	[%rd2+8], {%r5, %r4};
	st.local.v2.u32 	[%rd2+16], {%r7, %r13};
	st.local.v2.u32 	[%rd2+24], {%r15, %r14};
	st.local.u32 	[%rd2+32], %r17;
	mov.u64 	%rd3, $str;
	cvta.global.u64 	%rd4, %rd3;
	{ // callseq 0, 0
	.param .b64 param0;
	st.param.b64 	[param0], %rd4;
	.param .b64 param1;
	st.param.b64 	[param1], %rd1;
	.param .b32 retval0;
	call.uni (retval0), 
	vprintf, 
	(
	param0, 
	param1
	);
	ld.param.b32 	%r19, [retval0];
	} // callseq 0
	ret;

}


// ===== COMPILED SASS (sm_100) =====

	.target	sm_100

	.elftype	@"ET_EXEC"


//--------------------- .note.nv.tkinfo           --------------------------
	.section	.note.nv.tkinfo,"",@"SHT_NOTE"
	.sectionflags	@"SHF_NOTE_NV_TKINFO"
	.tkinfo
        /*0018*/ 	.word	0x00000002
        /*0030*/ 	.string	""
        /*0030*/ 	.string	"ptxas"
        /*0030*/ 	.string	"Cuda compilation tools, release 13.0, V13.0.88"
        /*0030*/ 	.string	"Build cuda_13.0.r13.0/compiler.36424714_0"
        /*0030*/ 	.string	"-arch sm_100 -m 64 "



//--------------------- .note.nv.cuinfo           --------------------------
	.section	.note.nv.cuinfo,"",@"SHT_NOTE"
	.sectionflags	@"SHF_NOTE_NV_CUINFO"
        /*0018*/ 	.short	0x0002
        /*001a*/ 	.short	0x0064
        /*001c*/ 	.short	0x0082
	.zero		2


//--------------------- .nv.info                  --------------------------
	.section	.nv.info,"",@"SHT_CUDA_INFO"
	.align	4


	//----- nvinfo : EIATTR_REGCOUNT
	.align		4
        /*0000*/ 	.byte	0x04, 0x2f
        /*0002*/ 	.short	(.L_2 - .L_1)
	.align		4
.L_1:
        /*0004*/ 	.word	index@(_Z6whoamiv)
        /*0008*/ 	.word	0x00000018


	//----- nvinfo : EIATTR_FRAME_SIZE
	.align		4
.L_2:
        /*000c*/ 	.byte	0x04, 0x11
        /*000e*/ 	.short	(.L_4 - .L_3)
	.align		4
.L_3:
        /*0010*/ 	.word	index@(_Z6whoamiv)
        /*0014*/ 	.word	0x00000028


	//----- nvinfo : EIATTR_MIN_STACK_SIZE
	.align		4
.L_4:
        /*0018*/ 	.byte	0x04, 0x12
        /*001a*/ 	.short	(.L_6 - .L_5)
	.align		4
.L_5:
        /*001c*/ 	.word	index@(_Z6whoamiv)
        /*0020*/ 	.word	0x00000028
.L_6:


//--------------------- .nv.compat                --------------------------
	.section	.nv.compat,"",@"SHT_CUDA_COMPAT_INFO"
	.align	4
        /*0000*/ 	.byte	0x02, 0x09, 0x00, 0x00, 0x02, 0x02, 0x01, 0x00, 0x02, 0x05, 0x05, 0x00, 0x03, 0x07, 0x01, 0x01
        /*0010*/ 	.byte	0x02, 0x03, 0x00, 0x00, 0x02, 0x06, 0x01, 0x00, 0x04, 0x0b, 0x08, 0x00, 0x09, 0x00, 0x00, 0x00
        /*0020*/ 	.byte	0x00, 0x00, 0x00, 0x00


//--------------------- .nv.info._Z6whoamiv       --------------------------
	.section	.nv.info._Z6whoamiv,"",@"SHT_CUDA_INFO"
	.sectionflags	@""
	.align	4


	//----- nvinfo : EIATTR_CUDA_API_VERSION
	.align		4
        /*0000*/ 	.byte	0x04, 0x37
        /*0002*/ 	.short	(.L_8 - .L_7)
.L_7:
        /*0004*/ 	.word	0x00000082


	//----- nvinfo : EIATTR_SPARSE_MMA_MASK
	.align		4
.L_8:
        /*0008*/ 	.byte	0x03, 0x50
        /*000a*/ 	.short	0x0000


	//----- nvinfo : EIATTR_MAXREG_COUNT
	.align		4
        /*000c*/ 	.byte	0x03, 0x1b
        /*000e*/ 	.short	0x00ff


	//----- nvinfo : EIATTR_EXTERNS
	.align		4
        /*0010*/ 	.byte	0x04, 0x0f
        /*0012*/ 	.short	(.L_10 - .L_9)


	//   ....[0]....
	.align		4
.L_9:
        /*0014*/ 	.word	index@(vprintf)


	//----- nvinfo : EIATTR_MERCURY_ISA_VERSION
	.align		4
.L_10:
        /*0018*/ 	.byte	0x03, 0x5f
        /*001a*/ 	.short	0x0101


	//----- nvinfo : EIATTR_VRC_CTA_INIT_COUNT
	.align		4
        /*001c*/ 	.byte	0x02, 0x4a
	.zero		1
	.zero		1


	//----- nvinfo : EIATTR_SYSCALL_OFFSETS
	.align		4
        /*0020*/ 	.byte	0x04, 0x46
        /*0022*/ 	.short	(.L_12 - .L_11)


	//   ....[0]....
.L_11:
        /*0024*/ 	.word	0x00000230


	//----- nvinfo : EIATTR_EXIT_INSTR_OFFSETS
	.align		4
.L_12:
        /*0028*/ 	.byte	0x04, 0x1c
        /*002a*/ 	.short	(.L_14 - .L_13)


	//   ....[0]....
.L_13:
        /*002c*/ 	.word	0x00000240


	//----- nvinfo : EIATTR_SW_WAR
	.align		4
.L_14:
        /*0030*/ 	.byte	0x04, 0x36
        /*0032*/ 	.short	(.L_16 - .L_15)
.L_15:
        /*0034*/ 	.word	0x00000008
.L_16:


//--------------------- .nv.callgraph             --------------------------
	.section	.nv.callgraph,"",@"SHT_CUDA_CALLGRAPH"
	.align	4
	.sectionentsize	8
	.align		4
        /*0000*/ 	.word	0x00000000
	.align		4
        /*0004*/ 	.word	0xffffffff
	.align		4
        /*0008*/ 	.word	index@(_Z6whoamiv)
	.align		4
        /*000c*/ 	.word	index@(vprintf)
	.align		4
        /*0010*/ 	.word	0x00000000
	.align		4
        /*0014*/ 	.word	0xfffffffe
	.align		4
        /*0018*/ 	.word	0x00000000
	.align		4
        /*001c*/ 	.word	0xfffffffd
	.align		4
        /*0020*/ 	.word	0x00000000
	.align		4
        /*0024*/ 	.word	0xfffffffc


//--------------------- .nv.constant4             --------------------------
	.section	.nv.constant4,"a",@progbits
	.align	8
	.align		8
.nv.constant4:
        /*0000*/ 	.dword	vprintf
	.align		8
        /*0008*/ 	.dword	$str


//--------------------- .text._Z6whoamiv          --------------------------
	.section	.text._Z6whoamiv,"ax",@progbits
	.align	128
        .global         _Z6whoamiv
        .type           _Z6whoamiv,@function
        .size           _Z6whoamiv,(.L_x_2 - _Z6whoamiv)
        .other          _Z6whoamiv,@"STO_CUDA_ENTRY STV_DEFAULT"
_Z6whoamiv:
.text._Z6whoamiv:
[----:B------:R-:W0:Y:S01]  /*0000*/  LDC R1, c[0x0][0x37c] ;  /* 0x0000df00ff017b82 */ /* 0x000e220000000800 */
[----:B------:R-:W1:Y:S01]  /*0010*/  S2R R5, SR_CTAID.Z ;  /* 0x0000000000057919 */ /* 0x000e620000002700 */
[----:B------:R-:W2:Y:S01]  /*0020*/  LDCU UR6, c[0x0][0x2fc] ;  /* 0x00005f80ff0677ac */ /* 0x000ea20008000800 */
[----:B------:R-:W-:Y:S01]  /*0030*/  MOV R10, 0x0 ;  /* 0x00000000000a7802 */ /* 0x000fe20000000f00 */
[----:B------:R-:W1:Y:S01]  /*0040*/  S2R R4, SR_CTAID.Y ;  /* 0x0000000000047919 */ /* 0x000e620000002600 */
[----:B------:R-:W3:Y:S01]  /*0050*/  LDCU UR7, c[0x0][0x370] ;  /* 0x00006e00ff0777ac */ /* 0x000ee20008000800 */
[----:B0-----:R-:W-:Y:S01]  /*0060*/  IADD3 R1, PT, PT, R1, -0x28, RZ ;  /* 0xffffffd801017810 */ /* 0x001fe20007ffe0ff */
[----:B------:R-:W0:Y:S01]  /*0070*/  S2R R13, SR_TID.Z ;  /* 0x00000000000d7919 */ /* 0x000e220000002300 */
[----:B------:R-:W1:Y:S01]  /*0080*/  LDCU UR8, c[0x0][0x374] ;  /* 0x00006e80ff0877ac */ /* 0x000e620008000800 */
[----:B------:R-:W4:Y:S01]  /*0090*/  LDC.64 R10, c[0x4][R10] ;  /* 0x010000000a0a7b82 */ /* 0x000f220000000a00 */
[----:B------:R-:W0:Y:S01]  /*00a0*/  S2R R12, SR_TID.Y ;  /* 0x00000000000c7919 */ /* 0x000e220000002200 */
[----:B------:R-:W5:Y:S01]  /*00b0*/  LDCU UR9, c[0x0][0x360] ;  /* 0x00006c00ff0977ac */ /* 0x000f620008000800 */
[----:B------:R-:W3:Y:S01]  /*00c0*/  S2R R9, SR_CTAID.X ;  /* 0x0000000000097919 */ /* 0x000ee20000002500 */
[----:B------:R-:W5:Y:S01]  /*00d0*/  LDCU UR10, c[0x0][0x364] ;  /* 0x00006c80ff0a77ac */ /* 0x000f620008000800 */
[----:B------:R-:W2:Y:S01]  /*00e0*/  S2R R3, SR_TID.X ;  /* 0x0000000000037919 */ /* 0x000ea20000002100 */
[----:B------:R-:W1:Y:S01]  /*00f0*/  LDCU UR5, c[0x0][0x368] ;  /* 0x00006d00ff0577ac */ /* 0x000e620008000800 */
[----:B-----5:R-:W-:Y:S01]  /*0100*/  UIMAD UR4, UR9, UR10, URZ ;  /* 0x0000000a090472a4 */ /* 0x020fe2000f8e02ff */
[----:B-1----:R-:W-:Y:S01]  /*0110*/  IMAD R2, R5, UR8, R4 ;  /* 0x0000000805027c24 */ /* 0x002fe2000f8e0204 */
[----:B------:R1:W-:Y:S02]  /*0120*/  STL.64 [R1+0x8], R4 ;  /* 0x0000080401007387 */ /* 0x0003e40000100a00 */
[----:B------:R-:W-:Y:S01]  /*0130*/  UIMAD UR4, UR4, UR5, URZ ;  /* 0x00000005040472a4 */ /* 0x000fe2000f8e02ff */
[----:B------:R-:W5:Y:S01]  /*0140*/  LDCU UR5, c[0x0][0x2f8] ;  /* 0x00005f00ff0577ac */ /* 0x000f620008000800 */
[----:B0-----:R-:W-:Y:S01]  /*0150*/  IMAD R0, R13, UR10, R12 ;  /* 0x0000000a0d007c24 */ /* 0x001fe2000f8e020c */
[----:B------:R0:W-:Y:S01]  /*0160*/  STL.64 [R1+0x18], R12 ;  /* 0x0000180c01007387 */ /* 0x0001e20000100a00 */
[----:B---3--:R-:W-:-:S02]  /*0170*/  IMAD R2, R2, UR7, R9 ;  /* 0x0000000702027c24 */ /* 0x008fc4000f8e0209 */
[----:B--2---:R-:W-:-:S03]  /*0180*/  IMAD R0, R0, UR9, R3 ;  /* 0x0000000900007c24 */ /* 0x004fc6000f8e0203 */
[----:B------:R0:W-:Y:S01]  /*0190*/  STL.64 [R1+0x10], R2 ;  /* 0x0000100201007387 */ /* 0x0001e20000100a00 */
[----:B------:R-:W1:Y:S01]  /*01a0*/  LDCU.64 UR8, c[0x4][0x8] ;  /* 0x01000100ff0877ac */ /* 0x000e620008000a00 */
[----:B------:R-:W-:Y:S02]  /*01b0*/  IMAD R8, R2, UR4, R0 ;  /* 0x0000000402087c24 */ /* 0x000fe4000f8e0200 */
[----:B------:R0:W-:Y:S01]  /*01c0*/  STL [R1+0x20], R0 ;  /* 0x0000200001007387 */ /* 0x0001e20000100800 */
[----:B-----5:R-:W-:-:S03]  /*01d0*/  IADD3 R6, P0, PT, R1, UR5, RZ ;  /* 0x0000000501067c10 */ /* 0x020fc6000ff1e0ff */
[----:B------:R0:W-:Y:S01]  /*01e0*/  STL.64 [R1], R8 ;  /* 0x0000000801007387 */ /* 0x0001e20000100a00 */
[----:B------:R-:W-:Y:S02]  /*01f0*/  IADD3.X R7, PT, PT, RZ, UR6, RZ, P0, !PT ;  /* 0x00000006ff077c10 */ /* 0x000fe400087fe4ff */
[----:B-1----:R-:W-:Y:S02]  /*0200*/  MOV R4, UR8 ;  /* 0x0000000800047c02 */ /* 0x002fe40008000f00 */
[----:B0---4-:R-:W-:-:S07]  /*0210*/  MOV R5, UR9 ;  /* 0x0000000900057c02 */ /* 0x011fce0008000f00 */
[----:B------:R-:W-:-:S07]  /*0220*/  LEPC R20, `(.L_x_0) ;  /* 0x000000001014794e */ /* 0x000fce0000000000 */
[----:B------:R-:W-:Y:S05]  /*0230*/  CALL.ABS.NOINC R10 ;  /* 0x000000000a007343 */ /* 0x000fea0003c00000 */
.L_x_0:
[----:B------:R-:W-:Y:S05]  /*0240*/  EXIT ;  /* 0x000000000000794d */ /* 0x000fea0003800000 */
.L_x_1:
[----:B------:R-:W-:-:S00]  /*0250*/  BRA `(.L_x_1) ;  /* 0xfffffffc00fc7947 */ /* 0x000fc0000383ffff */
[----:B------:R-:W-:-:S00]  /*0260*/  NOP ;  /* 0x0000000000007918 */ /* 0x000fc00000000000 */
        /* <DEDUP_REMOVED lines=9> */
.L_x_2:


//--------------------- .nv.global.init           --------------------------
	.section	.nv.global.init,"aw",@progbits
.nv.global.init:
	.type		$str,@object
	.size		$str,(.L_0 - $str)
$str:
        /*0000*/ 	.byte	0x25, 0x30, 0x34, 0x64, 0x20, 0x7c, 0x20, 0x42, 0x6c, 0x6f, 0x63, 0x6b, 0x28, 0x25, 0x64, 0x20
        /*0010*/ 	.byte	0x25, 0x64, 0x20, 0x25, 0x64, 0x29, 0x20, 0x3d, 0x20, 0x25, 0x33, 0x64, 0x20, 0x7c, 0x20, 0x54
        /*0020*/ 	.byte	0x68, 0x72, 0x65, 0x61, 0x64, 0x28, 0x25, 0x64, 0x20, 0x25, 0x64, 0x20, 0x25, 0x64, 0x29, 0x20
        /*0030*/ 	.byte	0x3d, 0x20, 0x25, 0x33, 0x64, 0x0a, 0x00
.L_0:


//--------------------- .nv.shared.reserved.0     --------------------------
	.section	.nv.shared.reserved.0,"aw",@nobits
	.weak		__nv_reservedSMEM_offset_0_alias
	.size		__nv_reservedSMEM_offset_0_alias, 0, 64
	.other		__nv_reservedSMEM_offset_0_alias,@"STO_CUDA_RESERVED_SHARED STV_DEFAULT"
__nv_reservedSMEM_offset_0_alias:
	.zero		0
	.zero		64


//--------------------- .nv.constant0._Z6whoamiv  --------------------------
	.section	.nv.constant0._Z6whoamiv,"a",@progbits
	.sectionflags	@""
	.align	4
.nv.constant0._Z6whoamiv:
	.zero		896


//--------------------- SYMBOLS --------------------------

	.type		.nv.reservedSmem.offset0,@object
	.size		.nv.reservedSmem.offset0,0x4
	.type		vprintf,@function
